//
// Generated by NVIDIA NVVM Compiler
//
// Compiler Build ID: CL-36424714
// Cuda compilation tools, release 13.0, V13.0.88
// Based on NVVM 20.0.0
//

.version 9.0
.target sm_100
.address_size 64

	// .globl	_Z35productMatrixVectorGPU_naive_kernel6Matrix6VectorS0_

.visible .entry _Z35productMatrixVectorGPU_naive_kernel6Matrix6VectorS0_(
	.param .align 8 .b8 _Z35productMatrixVectorGPU_naive_kernel6Matrix6VectorS0__param_0[24],
	.param .align 8 .b8 _Z35productMatrixVectorGPU_naive_kernel6Matrix6VectorS0__param_1[16],
	.param .align 8 .b8 _Z35productMatrixVectorGPU_naive_kernel6Matrix6VectorS0__param_2[16]
)
{
	.reg .pred 	%p<4>;
	.reg .b16 	%rs<7>;
	.reg .b32 	%r<18>;
	.reg .b32 	%f<5>;
	.reg .b64 	%rd<13>;

	ld.param.v2.u32 	{%r8, %r9}, [_Z35productMatrixVectorGPU_naive_kernel6Matrix6VectorS0__param_0];
	ld.param.u64 	%rd3, [_Z35productMatrixVectorGPU_naive_kernel6Matrix6VectorS0__param_2+8];
	ld.param.u64 	%rd2, [_Z35productMatrixVectorGPU_naive_kernel6Matrix6VectorS0__param_1+8];
	ld.param.u64 	%rd1, [_Z35productMatrixVectorGPU_naive_kernel6Matrix6VectorS0__param_0+16];
	mov.u32 	%r10, %ctaid.x;
	mov.u32 	%r11, %ntid.x;
	mov.u32 	%r12, %tid.x;
	mad.lo.s32 	%r2, %r10, %r11, %r12;
	mov.u32 	%r13, %ctaid.y;
	mov.u32 	%r14, %ntid.y;
	mov.u32 	%r15, %tid.y;
	mad.lo.s32 	%r16, %r13, %r14, %r15;
	setp.ge.u32 	%p1, %r2, %r9;
	setp.ge.u32 	%p2, %r16, %r8;
	or.pred  	%p3, %p1, %p2;
	@%p3 bra 	$L__BB0_2;
	cvta.to.global.u64 	%rd4, %rd1;
	cvta.to.global.u64 	%rd5, %rd3;
	cvta.to.global.u64 	%rd6, %rd2;
	mul.wide.u32 	%rd7, %r2, 4;
	add.s64 	%rd8, %rd5, %rd7;
	mad.lo.s32 	%r17, %r8, %r2, %r16;
	mul.wide.u32 	%rd9, %r17, 4;
	add.s64 	%rd10, %rd4, %rd9;
	ld.global.f32 	%f1, [%rd10];
	mul.wide.u32 	%rd11, %r16, 4;
	add.s64 	%rd12, %rd6, %rd11;
	ld.global.f32 	%f2, [%rd12];
	mul.f32 	%f3, %f1, %f2;
	atom.global.add.f32 	%f4, [%rd8], %f3;
$L__BB0_2:
	ret;

}


// ===== COMPILED SASS (sm_100) =====

	.target	sm_100

	.elftype	@"ET_EXEC"


//--------------------- .note.nv.tkinfo           --------------------------
	.section	.note.nv.tkinfo,"",@"SHT_NOTE"
	.sectionflags	@"SHF_NOTE_NV_TKINFO"
	.tkinfo
        /*0018*/ 	.word	0x00000002
        /*0030*/ 	.string	""
        /*0030*/ 	.string	"ptxas"
        /*0030*/ 	.string	"Cuda compilation tools, release 13.0, V13.0.88"
        /*0030*/ 	.string	"Build cuda_13.0.r13.0/compiler.36424714_0"
        /*0030*/ 	.string	"-arch sm_100 -m 64 "



//--------------------- .note.nv.cuinfo           --------------------------
	.section	.note.nv.cuinfo,"",@"SHT_NOTE"
	.sectionflags	@"SHF_NOTE_NV_CUINFO"
        /*0018*/ 	.short	0x0002
        /*001a*/ 	.short	0x0064
        /*001c*/ 	.short	0x0082
	.zero		2


//--------------------- .nv.info                  --------------------------
	.section	.nv.info,"",@"SHT_CUDA_INFO"
	.align	4


	//----- nvinfo : EIATTR_REGCOUNT
	.align		4
        /*0000*/ 	.byte	0x04, 0x2f
        /*0002*/ 	.short	(.L_1 - .L_0)
	.align		4
.L_0:
        /*0004*/ 	.word	index@(_Z35productMatrixVectorGPU_naive_kernel6Matrix6VectorS0_)
        /*0008*/ 	.word	0x0000000c


	//----- nvinfo : EIATTR_FRAME_SIZE
	.align		4
.L_1:
        /*000c*/ 	.byte	0x04, 0x11
        /*000e*/ 	.short	(.L_3 - .L_2)
	.align		4
.L_2:
        /*0010*/ 	.word	index@(_Z35productMatrixVectorGPU_naive_kernel6Matrix6VectorS0_)
        /*0014*/ 	.word	0x00000000


	//----- nvinfo : EIATTR_MIN_STACK_SIZE
	.align		4
.L_3:
        /*0018*/ 	.byte	0x04, 0x12
        /*001a*/ 	.short	(.L_5 - .L_4)
	.align		4
.L_4:
        /*001c*/ 	.word	index@(_Z35productMatrixVectorGPU_naive_kernel6Matrix6VectorS0_)
        /*0020*/ 	.word	0x00000000
.L_5:


//--------------------- .nv.compat                --------------------------
	.section	.nv.compat,"",@"SHT_CUDA_COMPAT_INFO"
	.align	4
        /*0000*/ 	.byte	0x02, 0x09, 0x00, 0x00, 0x02, 0x02, 0x01, 0x00, 0x02, 0x05, 0x05, 0x00, 0x03, 0x07, 0x01, 0x01
        /*0010*/ 	.byte	0x02, 0x03, 0x00, 0x00, 0x02, 0x06, 0x01, 0x00, 0x04, 0x0b, 0x08, 0x00, 0x09, 0x00, 0x00, 0x00
        /*0020*/ 	.byte	0x00, 0x00, 0x00, 0x00


//--------------------- .nv.info._Z35productMatrixVectorGPU_naive_kernel6Matrix6VectorS0_ --------------------------
	.section	.nv.info._Z35productMatrixVectorGPU_naive_kernel6Matrix6VectorS0_,"",@"SHT_CUDA_INFO"
	.sectionflags	@""
	.align	4


	//----- nvinfo : EIATTR_CUDA_API_VERSION
	.align		4
        /*0000*/ 	.byte	0x04, 0x37
        /*0002*/ 	.short	(.L_7 - .L_6)
.L_6:
        /*0004*/ 	.word	0x00000082


	//----- nvinfo : EIATTR_KPARAM_INFO
	.align		4
.L_7:
        /*0008*/ 	.byte	0x04, 0x17
        /*000a*/ 	.short	(.L_9 - .L_8)
.L_8:
        /*000c*/ 	.word	0x00000000
        /*0010*/ 	.short	0x0002
        /*0012*/ 	.short	0x0028
        /*0014*/ 	.byte	0x00, 0xf0, 0x41, 0x00


	//----- nvinfo : EIATTR_KPARAM_INFO
	.align		4
.L_9:
        /*0018*/ 	.byte	0x04, 0x17
        /*001a*/ 	.short	(.L_11 - .L_10)
.L_10:
        /*001c*/ 	.word	0x00000000
        /*0020*/ 	.short	0x0001
        /*0022*/ 	.short	0x0018
        /*0024*/ 	.byte	0x00, 0xf0, 0x41, 0x00


	//----- nvinfo : EIATTR_KPARAM_INFO
	.align		4
.L_11:
        /*0028*/ 	.byte	0x04, 0x17
        /*002a*/ 	.short	(.L_13 - .L_12)
.L_12:
        /*002c*/ 	.word	0x00000000
        /*0030*/ 	.short	0x0000
        /*0032*/ 	.short	0x0000
        /*0034*/ 	.byte	0x00, 0xf0, 0x61, 0x00


	//----- nvinfo : EIATTR_SPARSE_MMA_MASK
	.align		4
.L_13:
        /*0038*/ 	.byte	0x03, 0x50
        /*003a*/ 	.short	0x0000


	//----- nvinfo : EIATTR_MAXREG_COUNT
	.align		4
        /*003c*/ 	.byte	0x03, 0x1b
        /*003e*/ 	.short	0x00ff


	//----- nvinfo : EIATTR_MERCURY_ISA_VERSION
	.align		4
        /*0040*/ 	.byte	0x03, 0x5f
        /*0042*/ 	.short	0x0101


	//----- nvinfo : EIATTR_VRC_CTA_INIT_COUNT
	.align		4
        /*0044*/ 	.byte	0x02, 0x4a
	.zero		1
	.zero		1


	//----- nvinfo : EIATTR_EXIT_INSTR_OFFSETS
	.align		4
        /*0048*/ 	.byte	0x04, 0x1c
        /*004a*/ 	.short	(.L_15 - .L_14)


	//   ....[0]....
.L_14:
        /*004c*/ 	.word	0x000000c0


	//   ....[1]....
        /*0050*/ 	.word	0x00000190


	//----- nvinfo : EIATTR_CBANK_PARAM_SIZE
	.align		4
.L_15:
        /*0054*/ 	.byte	0x03, 0x19
        /*0056*/ 	.short	0x0038


	//----- nvinfo : EIATTR_PARAM_CBANK
	.align		4
        /*0058*/ 	.byte	0x04, 0x0a
        /*005a*/ 	.short	(.L_17 - .L_16)
	.align		4
.L_16:
        /*005c*/ 	.word	index@(.nv.constant0._Z35productMatrixVectorGPU_naive_kernel6Matrix6VectorS0_)
        /*0060*/ 	.short	0x0380
        /*0062*/ 	.short	0x0038


	//----- nvinfo : EIATTR_SW_WAR
	.align		4
.L_17:
        /*0064*/ 	.byte	0x04, 0x36
        /*0066*/ 	.short	(.L_19 - .L_18)
.L_18:
        /*0068*/ 	.word	0x00000008
.L_19:


//--------------------- .nv.callgraph             --------------------------
	.section	.nv.callgraph,"",@"SHT_CUDA_CALLGRAPH"
	.align	4
	.sectionentsize	8
	.align		4
        /*0000*/ 	.word	0x00000000
	.align		4
        /*0004*/ 	.word	0xffffffff
	.align		4
        /*0008*/ 	.word	0x00000000
	.align		4
        /*000c*/ 	.word	0xfffffffe
	.align		4
        /*0010*/ 	.word	0x00000000
	.align		4
        /*0014*/ 	.word	0xfffffffd
	.align		4
        /*0018*/ 	.word	0x00000000
	.align		4
        /*001c*/ 	.word	0xfffffffc


//--------------------- .text._Z35productMatrixVectorGPU_naive_kernel6Matrix6VectorS0_ --------------------------
	.section	.text._Z35productMatrixVectorGPU_naive_kernel6Matrix6VectorS0_,"ax",@progbits
	.align	128
        .global         _Z35productMatrixVectorGPU_naive_kernel6Matrix6VectorS0_
        .type           _Z35productMatrixVectorGPU_naive_kernel6Matrix6VectorS0_,@function
        .size           _Z35productMatrixVectorGPU_naive_kernel6Matrix6VectorS0_,(.L_x_1 - _Z35productMatrixVectorGPU_naive_kernel6Matrix6VectorS0_)
        .other          _Z35productMatrixVectorGPU_naive_kernel6Matrix6VectorS0_,@"STO_CUDA_ENTRY STV_DEFAULT"
_Z35productMatrixVectorGPU_naive_kernel6Matrix6VectorS0_:
.text._Z35productMatrixVectorGPU_naive_kernel6Matrix6VectorS0_:
[----:B------:R-:W-:Y:S01]  /*0000*/  LDC R1, c[0x0][0x37c] ;  /* 0x0000df00ff017b82 */ /* 0x000fe20000000800 */
[----:B------:R-:W0:Y:S07]  /*0010*/  S2R R3, SR_TID.Y ;  /* 0x0000000000037919 */ /* 0x000e2e0000002200 */
[----:B------:R-:W1:Y:S01]  /*0020*/  LDC R9, c[0x0][0x360] ;  /* 0x0000d800ff097b82 */ /* 0x000e620000000800 */
[----:B------:R-:W2:Y:S01]  /*0030*/  LDCU.64 UR6, c[0x0][0x380] ;  /* 0x00007000ff0677ac */ /* 0x000ea20008000a00 */
[----:B------:R-:W1:Y:S06]  /*0040*/  S2R R2, SR_TID.X ;  /* 0x0000000000027919 */ /* 0x000e6c0000002100 */
[----:B------:R-:W0:Y:S08]  /*0050*/  S2UR UR5, SR_CTAID.Y ;  /* 0x00000000000579c3 */ /* 0x000e300000002600 */
[----:B------:R-:W0:Y:S08]  /*0060*/  LDC R0, c[0x0][0x364] ;  /* 0x0000d900ff007b82 */ /* 0x000e300000000800 */
[----:B------:R-:W1:Y:S01]  /*0070*/  S2UR UR4, SR_CTAID.X ;  /* 0x00000000000479c3 */ /* 0x000e620000002500 */
[----:B0-----:R-:W-:-:S05]  /*0080*/  IMAD R0, R0, UR5, R3 ;  /* 0x0000000500007c24 */ /* 0x001fca000f8e0203 */
[----:B--2---:R-:W-:Y:S01]  /*0090*/  ISETP.GE.U32.AND P0, PT, R0, UR6, PT ;  /* 0x0000000600007c0c */ /* 0x004fe2000bf06070 */
[----:B-1----:R-:W-:-:S05]  /*00a0*/  IMAD R9, R9, UR4, R2 ;  /* 0x0000000409097c24 */ /* 0x002fca000f8e0202 */
[----:B------:R-:W-:-:S13]  /*00b0*/  ISETP.GE.U32.OR P0, PT, R9, UR7, P0 ;  /* 0x0000000709007c0c */ /* 0x000fda0008706470 */
[----:B------:R-:W-:Y:S05]  /*00c0*/  @P0 EXIT ;  /* 0x000000000000094d */ /* 0x000fea0003800000 */
[----:B------:R-:W0:Y:S01]  /*00d0*/  LDC.64 R4, c[0x0][0x390] ;  /* 0x0000e400ff047b82 */ /* 0x000e220000000a00 */
[----:B------:R-:W1:Y:S01]  /*00e0*/  LDCU.64 UR4, c[0x0][0x358] ;  /* 0x00006b00ff0477ac */ /* 0x000e620008000a00 */
[----:B------:R-:W-:-:S06]  /*00f0*/  IMAD R3, R9, UR6, R0 ;  /* 0x0000000609037c24 */ /* 0x000fcc000f8e0200 */
[----:B------:R-:W2:Y:S01]  /*0100*/  LDC.64 R6, c[0x0][0x3a0] ;  /* 0x0000e800ff067b82 */ /* 0x000ea20000000a00 */
[----:B0-----:R-:W-:-:S07]  /*0110*/  IMAD.WIDE.U32 R4, R3, 0x4, R4 ;  /* 0x0000000403047825 */ /* 0x001fce00078e0004 */
[----:B------:R-:W0:Y:S01]  /*0120*/  LDC.64 R2, c[0x0][0x3b0] ;  /* 0x0000ec00ff027b82 */ /* 0x000e220000000a00 */
[----:B-1----:R-:W3:Y:S01]  /*0130*/  LDG.E R4, desc[UR4][R4.64] ;  /* 0x0000000404047981 */ /* 0x002ee2000c1e1900 */
[----:B--2---:R-:W-:-:S06]  /*0140*/  IMAD.WIDE.U32 R6, R0, 0x4, R6 ;  /* 0x0000000400067825 */ /* 0x004fcc00078e0006 */
[----:B------:R-:W3:Y:S01]  /*0150*/  LDG.E R7, desc[UR4][R6.64] ;  /* 0x0000000406077981 */ /* 0x000ee2000c1e1900 */
[----:B0-----:R-:W-:-:S04]  /*0160*/  IMAD.WIDE.U32 R2, R9, 0x4, R2 ;  /* 0x0000000409027825 */ /* 0x001fc800078e0002 */
[----:B---3--:R-:W-:-:S05]  /*0170*/  FMUL R9, R4, R7 ;  /* 0x0000000704097220 */ /* 0x008fca0000400000 */
[----:B------:R-:W-:Y:S01]  /*0180*/  REDG.E.ADD.F32.FTZ.RN.STRONG.GPU desc[UR4][R2.64], R9 ;  /* 0x00000009020079a6 */ /* 0x000fe2000c12f304 */
[----:B------:R-:W-:Y:S05]  /*0190*/  EXIT ;  /* 0x000000000000794d */ /* 0x000fea0003800000 */
.L_x_0:
[----:B------:R-:W-:-:S00]  /*01a0*/  BRA `(.L_x_0) ;  /* 0xfffffffc00fc7947 */ /* 0x000fc0000383ffff */
[----:B------:R-:W-:-:S00]  /*01b0*/  NOP ;  /* 0x0000000000007918 */ /* 0x000fc00000000000 */
        /* <DEDUP_REMOVED lines=12> */
.L_x_1:


//--------------------- .nv.shared.reserved.0     --------------------------
	.section	.nv.shared.reserved.0,"aw",@nobits
	.weak		__nv_reservedSMEM_offset_0_alias
	.size		__nv_reservedSMEM_offset_0_alias, 0, 64
	.other		__nv_reservedSMEM_offset_0_alias,@"STO_CUDA_RESERVED_SHARED STV_DEFAULT"
__nv_reservedSMEM_offset_0_alias:
	.zero		0
	.zero		64


//--------------------- .nv.constant0._Z35productMatrixVectorGPU_naive_kernel6Matrix6VectorS0_ --------------------------
	.section	.nv.constant0._Z35productMatrixVectorGPU_naive_kernel6Matrix6VectorS0_,"a",@progbits
	.sectionflags	@""
	.align	4
.nv.constant0._Z35productMatrixVectorGPU_naive_kernel6Matrix6VectorS0_:
	.zero		952


//--------------------- SYMBOLS --------------------------

	.type		.nv.reservedSmem.offset0,@object
	.size		.nv.reservedSmem.offset0,0x4
